	.headerflags	@"EF_CUDA_TEXMODE_UNIFIED EF_CUDA_64BIT_ADDRESS EF_CUDA_ACCELERATORS EF_CUDA_SM90 EF_CUDA_VIRTUAL_SM(EF_CUDA_SM90)"
	.elftype	@"ET_EXEC"


//--------------------- .nv.info                  --------------------------
	.section	.nv.info,"",@"SHT_CUDA_INFO"
	.align	4


	//----- nvinfo : EIATTR_REGCOUNT
	.align		4
        /*0000*/ 	.byte	0x04, 0x2f
        /*0002*/ 	.short	(.L_1 - .L_0)
	.align		4
.L_0:
        /*0004*/ 	.word	index@(triton_poi_fused_cat_10)
        /*0008*/ 	.word	0x0000001a


	//----- nvinfo : EIATTR_MIN_STACK_SIZE
	.align		4
.L_1:
        /*000c*/ 	.byte	0x04, 0x12
        /*000e*/ 	.short	(.L_3 - .L_2)
	.align		4
.L_2:
        /*0010*/ 	.word	index@(triton_poi_fused_cat_10)
        /*0014*/ 	.word	0x00000000


	//----- nvinfo : EIATTR_FRAME_SIZE
	.align		4
.L_3:
        /*0018*/ 	.byte	0x04, 0x11
        /*001a*/ 	.short	(.L_5 - .L_4)
	.align		4
.L_4:
        /*001c*/ 	.word	index@(triton_poi_fused_cat_10)
        /*0020*/ 	.word	0x00000000


	//----- nvinfo : EIATTR_MIN_STACK_SIZE
	.align		4
.L_5:
        /*0024*/ 	.byte	0x04, 0x12
        /*0026*/ 	.short	(.L_7 - .L_6)
	.align		4
.L_6:
        /*0028*/ 	.word	index@(triton_poi_fused_cat_10)
        /*002c*/ 	.word	0x00000000
.L_7:


//--------------------- .nv.info.triton_poi_fused_cat_10 --------------------------
	.section	.nv.info.triton_poi_fused_cat_10,"",@"SHT_CUDA_INFO"
	.sectionflags	@""
	.align	4


	//----- nvinfo : EIATTR_CUDA_API_VERSION
	.align		4
        /*0000*/ 	.byte	0x04, 0x37
        /*0002*/ 	.short	(.L_9 - .L_8)
.L_8:
        /*0004*/ 	.word	0x0000007c


	//----- nvinfo : EIATTR_KPARAM_INFO
	.align		4
.L_9:
        /*0008*/ 	.byte	0x04, 0x17
        /*000a*/ 	.short	(.L_11 - .L_10)
.L_10:
        /*000c*/ 	.word	0x00000000
        /*0010*/ 	.short	0x0006
        /*0012*/ 	.short	0x0030
        /*0014*/ 	.byte	0x00, 0xf0, 0x11, 0x00


	//----- nvinfo : EIATTR_KPARAM_INFO
	.align		4
.L_11:
        /*0018*/ 	.byte	0x04, 0x17
        /*001a*/ 	.short	(.L_13 - .L_12)
.L_12:
        /*001c*/ 	.word	0x00000000
        /*0020*/ 	.short	0x0005
        /*0022*/ 	.short	0x0028
        /*0024*/ 	.byte	0x00, 0xf4, 0x21, 0x00


	//----- nvinfo : EIATTR_KPARAM_INFO
	.align		4
.L_13:
        /*0028*/ 	.byte	0x04, 0x17
        /*002a*/ 	.short	(.L_15 - .L_14)
.L_14:
        /*002c*/ 	.word	0x00000000
        /*0030*/ 	.short	0x0004
        /*0032*/ 	.short	0x0020
        /*0034*/ 	.byte	0x00, 0xf4, 0x21, 0x00


	//----- nvinfo : EIATTR_KPARAM_INFO
	.align		4
.L_15:
        /*0038*/ 	.byte	0x04, 0x17
        /*003a*/ 	.short	(.L_17 - .L_16)
.L_16:
        /*003c*/ 	.word	0x00000000
        /*0040*/ 	.short	0x0003
        /*0042*/ 	.short	0x0018
        /*0044*/ 	.byte	0x00, 0xf4, 0x21, 0x00


	//----- nvinfo : EIATTR_KPARAM_INFO
	.align		4
.L_17:
        /*0048*/ 	.byte	0x04, 0x17
        /*004a*/ 	.short	(.L_19 - .L_18)
.L_18:
        /*004c*/ 	.word	0x00000000
        /*0050*/ 	.short	0x0002
        /*0052*/ 	.short	0x0010
        /*0054*/ 	.byte	0x00, 0xf4, 0x21, 0x00


	//----- nvinfo : EIATTR_KPARAM_INFO
	.align		4
.L_19:
        /*0058*/ 	.byte	0x04, 0x17
        /*005a*/ 	.short	(.L_21 - .L_20)
.L_20:
        /*005c*/ 	.word	0x00000000
        /*0060*/ 	.short	0x0001
        /*0062*/ 	.short	0x0008
        /*0064*/ 	.byte	0x00, 0xf4, 0x21, 0x00


	//----- nvinfo : EIATTR_KPARAM_INFO
	.align		4
.L_21:
        /*0068*/ 	.byte	0x04, 0x17
        /*006a*/ 	.short	(.L_23 - .L_22)
.L_22:
        /*006c*/ 	.word	0x00000000
        /*0070*/ 	.short	0x0000
        /*0072*/ 	.short	0x0000
        /*0074*/ 	.byte	0x00, 0xf4, 0x21, 0x00


	//----- nvinfo : EIATTR_SPARSE_MMA_MASK
	.align		4
.L_23:
        /*0078*/ 	.byte	0x03, 0x50
        /*007a*/ 	.short	0x0000


	//----- nvinfo : EIATTR_MAXREG_COUNT
	.align		4
        /*007c*/ 	.byte	0x03, 0x1b
        /*007e*/ 	.short	0x00ff


	//----- nvinfo : EIATTR_EXIT_INSTR_OFFSETS
	.align		4
        /*0080*/ 	.byte	0x04, 0x1c
        /*0082*/ 	.short	(.L_25 - .L_24)


	//   ....[0]....
.L_24:
        /*0084*/ 	.word	0x00000530


	//   ....[1]....
        /*0088*/ 	.word	0x00000550


	//----- nvinfo : EIATTR_REQNTID
	.align		4
.L_25:
        /*008c*/ 	.byte	0x04, 0x10
        /*008e*/ 	.short	(.L_27 - .L_26)
.L_26:
        /*0090*/ 	.word	0x00000080
        /*0094*/ 	.word	0x00000001
        /*0098*/ 	.word	0x00000001


	//----- nvinfo : EIATTR_CBANK_PARAM_SIZE
	.align		4
.L_27:
        /*009c*/ 	.byte	0x03, 0x19
        /*009e*/ 	.short	0x0034


	//----- nvinfo : EIATTR_PARAM_CBANK
	.align		4
        /*00a0*/ 	.byte	0x04, 0x0a
        /*00a2*/ 	.short	(.L_29 - .L_28)
	.align		4
.L_28:
        /*00a4*/ 	.word	index@(.nv.constant0.triton_poi_fused_cat_10)
        /*00a8*/ 	.short	0x0210
        /*00aa*/ 	.short	0x0034


	//----- nvinfo : EIATTR_SW_WAR
	.align		4
.L_29:
        /*00ac*/ 	.byte	0x04, 0x36
        /*00ae*/ 	.short	(.L_31 - .L_30)
.L_30:
        /*00b0*/ 	.word	0x00000008
.L_31:


//--------------------- .nv.callgraph             --------------------------
	.section	.nv.callgraph,"",@"SHT_CUDA_CALLGRAPH"
	.align	4
	.sectionentsize	8
	.align		4
        /*0000*/ 	.word	0x00000000
	.align		4
        /*0004*/ 	.word	0xffffffff
	.align		4
        /*0008*/ 	.word	0x00000000
	.align		4
        /*000c*/ 	.word	0xfffffffe
	.align		4
        /*0010*/ 	.word	0x00000000
	.align		4
        /*0014*/ 	.word	0xfffffffd
	.align		4
        /*0018*/ 	.word	0x00000000
	.align		4
        /*001c*/ 	.word	0xfffffffc


//--------------------- .text.triton_poi_fused_cat_10 --------------------------
	.section	.text.triton_poi_fused_cat_10,"ax",@progbits
	.align	128
        .global         triton_poi_fused_cat_10
        .type           triton_poi_fused_cat_10,@function
        .size           triton_poi_fused_cat_10,(.L_x_1 - triton_poi_fused_cat_10)
        .other          triton_poi_fused_cat_10,@"STO_CUDA_ENTRY STV_DEFAULT"
triton_poi_fused_cat_10:
.text.triton_poi_fused_cat_10:
[----:B------:R-:W0:Y:S02]  /*0000*/  LDC R1, c[0x0][0x28] ;  /* 0x00000a00ff017b82 */ /* 0x000e240000000800 */
[----:B------:R-:W1:Y:S01]  /*0010*/  S2R R0, SR_TID.X ;  /* 0x0000000000007919 */ /* 0x000e620000002100 */
[----:B------:R-:W2:Y:S01]  /*0020*/  LDC.64 R6, c[0x0][0x220] ;  /* 0x00008800ff067b82 */ /* 0x000ea20000000a00 */
[----:B------:R-:W-:Y:S01]  /*0030*/  IMAD.MOV.U32 R12, RZ, RZ, RZ ;  /* 0x000000ffff0c7224 */ /* 0x000fe200078e00ff */
[----:B------:R-:W-:Y:S01]  /*0040*/  ULDC.64 UR4, c[0x0][0x208] ;  /* 0x0000820000047ab9 */ /* 0x000fe20000000a00 */
[----:B------:R-:W3:Y:S01]  /*0050*/  S2R R5, SR_CTAID.X ;  /* 0x0000000000057919 */ /* 0x000ee20000002500 */
[----:B-1----:R-:W-:Y:S01]  /*0060*/  IMAD.SHL.U32 R0, R0, 0x2, RZ ;  /* 0x0000000200007824 */ /* 0x002fe200078e00ff */
[----:B---3--:R-:W-:-:S04]  /*0070*/  SHF.R.S32.HI R3, RZ, 0x17, R5 ;  /* 0x00000017ff037819 */ /* 0x008fc80000011405 */
[----:B------:R-:W-:Y:S02]  /*0080*/  LOP3.LUT R0, R0, 0xfe, RZ, 0xc0, !PT ;  /* 0x000000fe00007812 */ /* 0x000fe400078ec0ff */
[----:B------:R-:W-:-:S03]  /*0090*/  SGXT R3, R3, 0x1 ;  /* 0x000000010303781a */ /* 0x000fc60000000200 */
[----:B------:R-:W-:Y:S02]  /*00a0*/  IMAD R0, R5, 0x100, R0 ;  /* 0x0000010005007824 */ /* 0x000fe400078e0200 */
[----:B------:R-:W1:Y:S02]  /*00b0*/  LDC.64 R4, c[0x0][0x218] ;  /* 0x00008600ff047b82 */ /* 0x000e640000000a00 */
[----:B------:R-:W-:Y:S01]  /*00c0*/  IMAD.HI R11, R0, 0x7fc01ff1, RZ ;  /* 0x7fc01ff1000b7827 */ /* 0x000fe200078e02ff */
[----:B------:R-:W-:-:S04]  /*00d0*/  LEA.HI R3, R3, R0, RZ, 0x2 ;  /* 0x0000000003037211 */ /* 0x000fc800078f10ff */
[----:B------:R-:W-:Y:S02]  /*00e0*/  SHF.R.S32.HI R13, RZ, 0x2, R3 ;  /* 0x00000002ff0d7819 */ /* 0x000fe40000011403 */
[----:B------:R-:W-:-:S03]  /*00f0*/  LOP3.LUT R3, R3, 0xfffffffc, RZ, 0xc0, !PT ;  /* 0xfffffffc03037812 */ /* 0x000fc600078ec0ff */
[----:B------:R-:W-:-:S04]  /*0100*/  IMAD.HI R2, R13, 0x7fc01ff1, RZ ;  /* 0x7fc01ff10d027827 */ /* 0x000fc800078e02ff */
[----:B------:R-:W-:Y:S01]  /*0110*/  IMAD.IADD R10, R0, 0x1, -R3 ;  /* 0x00000001000a7824 */ /* 0x000fe200078e0a03 */
[----:B------:R-:W-:-:S04]  /*0120*/  SHF.R.U32.HI R9, RZ, 0x1f, R2 ;  /* 0x0000001fff097819 */ /* 0x000fc80000011602 */
[----:B------:R-:W-:Y:S02]  /*0130*/  LEA.HI.SX32 R8, R2, R9, 0x17 ;  /* 0x0000000902087211 */ /* 0x000fe400078fbaff */
[----:B------:R-:W-:-:S03]  /*0140*/  SHF.R.U32.HI R2, RZ, 0x1f, R11 ;  /* 0x0000001fff027819 */ /* 0x000fc6000001160b */
[----:B------:R-:W-:Y:S01]  /*0150*/  IMAD R13, R8, -0x402, R13 ;  /* 0xfffffbfe080d7824 */ /* 0x000fe200078e020d */
[----:B------:R-:W-:Y:S01]  /*0160*/  LEA.HI.SX32 R11, R11, R2, 0x15 ;  /* 0x000000020b0b7211 */ /* 0x000fe200078faaff */
[----:B------:R-:W3:Y:S02]  /*0170*/  LDC.64 R8, c[0x0][0x228] ;  /* 0x00008a00ff087b82 */ /* 0x000ee40000000a00 */
[C---:B------:R-:W-:Y:S01]  /*0180*/  VIADD R15, R13.reuse, 0xfffffe00 ;  /* 0xfffffe000d0f7836 */ /* 0x040fe20000000000 */
[----:B------:R-:W-:Y:S01]  /*0190*/  LOP3.LUT R3, R13, 0xfffffe00, RZ, 0xc0, !PT ;  /* 0xfffffe000d037812 */ /* 0x000fe200078ec0ff */
[----:B------:R-:W-:Y:S01]  /*01a0*/  IMAD R2, R11, 0x800, R10 ;  /* 0x000008000b027824 */ /* 0x000fe200078e020a */
[----:B------:R-:W-:Y:S02]  /*01b0*/  ISETP.GT.AND P3, PT, R13, 0x3ff, PT ;  /* 0x000003ff0d00780c */ /* 0x000fe40003f64270 */
[----:B------:R-:W-:Y:S01]  /*01c0*/  ISETP.NE.AND P0, PT, R3, 0x200, PT ;  /* 0x000002000300780c */ /* 0x000fe20003f05270 */
[C---:B------:R-:W-:Y:S01]  /*01d0*/  IMAD R17, R15.reuse, 0x4, R2 ;  /* 0x000000040f117824 */ /* 0x040fe200078e0202 */
[C---:B------:R-:W-:Y:S01]  /*01e0*/  ISETP.LT.AND P4, PT, R0.reuse, 0x4020, P3 ;  /* 0x000040200000780c */ /* 0x040fe20001f81270 */
[----:B------:R-:W4:Y:S01]  /*01f0*/  LDC.64 R2, c[0x0][0x230] ;  /* 0x00008c00ff027b82 */ /* 0x000f220000000a00 */
[----:B--2---:R-:W-:Y:S01]  /*0200*/  IMAD.WIDE R14, R15, 0x4, R6 ;  /* 0x000000040f0e7825 */ /* 0x004fe200078e0206 */
[----:B------:R-:W-:-:S03]  /*0210*/  ISETP.LT.AND P5, PT, R0, 0x4020, !P0 ;  /* 0x000040200000780c */ /* 0x000fc600047a1270 */
[----:B------:R-:W-:Y:S02]  /*0220*/  IMAD R6, R11, 0x8, R10 ;  /* 0x000000080b067824 */ /* 0x000fe400078e020a */
[----:B-1----:R-:W-:Y:S01]  /*0230*/  IMAD.WIDE R16, R17, 0x4, R4 ;  /* 0x0000000411107825 */ /* 0x002fe200078e0204 */
[----:B------:R-:W-:-:S03]  /*0240*/  CS2R R4, SRZ ;  /* 0x0000000000047805 */ /* 0x000fc6000001ff00 */
[C---:B------:R-:W-:Y:S02]  /*0250*/  IMAD R18, R13.reuse, 0x4, R6 ;  /* 0x000000040d127824 */ /* 0x040fe400078e0206 */
[----:B------:R-:W1:Y:S01]  /*0260*/  LDC.64 R6, c[0x0][0x210] ;  /* 0x00008400ff067b82 */ /* 0x000e620000000a00 */
[----:B------:R-:W-:Y:S01]  /*0270*/  IMAD.MOV.U32 R10, RZ, RZ, RZ ;  /* 0x000000ffff0a7224 */ /* 0x000fe200078e00ff */
[----:B------:R-:W2:Y:S01]  /*0280*/  @P5 LDG.E.64 R4, desc[UR4][R16.64] ;  /* 0x0000000410045981 */ /* 0x000ea2000c1e1b00 */
[----:B------:R-:W-:Y:S01]  /*0290*/  VIADD R21, R18, 0xfffff000 ;  /* 0xfffff00012157836 */ /* 0x000fe20000000000 */
[----:B------:R-:W-:Y:S02]  /*02a0*/  CS2R R18, SRZ ;  /* 0x0000000000127805 */ /* 0x000fe4000001ff00 */
[----:B------:R-:W-:Y:S01]  /*02b0*/  ISETP.GE.AND P1, PT, R13, 0x200, PT ;  /* 0x000002000d00780c */ /* 0x000fe20003f26270 */
[----:B------:R-:W5:Y:S01]  /*02c0*/  @P5 LDG.E.EL R12, desc[UR4][R14.64] ;  /* 0x000000040e0c5981 */ /* 0x000f62000c2e1900 */
[----:B---3--:R-:W-:Y:S01]  /*02d0*/  IMAD.WIDE R20, R21, 0x4, R8 ;  /* 0x0000000415147825 */ /* 0x008fe200078e0208 */
[----:B------:R-:W-:-:S02]  /*02e0*/  CS2R R8, SRZ ;  /* 0x0000000000087805 */ /* 0x000fc4000001ff00 */
[----:B------:R-:W3:Y:S01]  /*02f0*/  @P5 LDG.E.EL R10, desc[UR4][R14.64] ;  /* 0x000000040e0a5981 */ /* 0x000ee2000c2e1900 */
[----:B----4-:R-:W-:Y:S01]  /*0300*/  IMAD.WIDE R22, R13, 0x4, R2 ;  /* 0x000000040d167825 */ /* 0x010fe200078e0202 */
[----:B------:R-:W-:Y:S02]  /*0310*/  ISETP.LT.AND P2, PT, R0, 0x4020, !P1 ;  /* 0x000040200000780c */ /* 0x000fe40004f41270 */
[----:B------:R-:W4:Y:S01]  /*0320*/  @P4 LDG.E.64 R8, desc[UR4][R20.64] ;  /* 0x0000000414084981 */ /* 0x000f22000c1e1b00 */
[----:B------:R-:W-:-:S03]  /*0330*/  IMAD R2, R11, -0x1008, R0 ;  /* 0xffffeff80b027824 */ /* 0x000fc600078e0200 */
[----:B------:R-:W4:Y:S01]  /*0340*/  @P4 LDG.E.EL R18, desc[UR4][R22.64+-0x1000] ;  /* 0xfff0000416124981 */ /* 0x000f22000c2e1900 */
[----:B------:R-:W-:-:S03]  /*0350*/  IMAD R11, R11, 0x800, R2 ;  /* 0x000008000b0b7824 */ /* 0x000fc600078e0202 */
[----:B------:R-:W4:Y:S01]  /*0360*/  @P4 LDG.E.EL R19, desc[UR4][R22.64+-0x1000] ;  /* 0xfff0000416134981 */ /* 0x000f22000c2e1900 */
[----:B------:R-:W-:Y:S01]  /*0370*/  CS2R R2, SRZ ;  /* 0x0000000000027805 */ /* 0x000fe2000001ff00 */
[----:B-1----:R-:W-:-:S05]  /*0380*/  IMAD.WIDE R6, R11, 0x4, R6 ;  /* 0x000000040b067825 */ /* 0x002fca00078e0206 */
[----:B------:R1:W4:Y:S01]  /*0390*/  @P2 LDG.E.64 R2, desc[UR4][R6.64] ;  /* 0x0000000406022981 */ /* 0x000322000c1e1b00 */
[----:B--2---:R-:W-:Y:S02]  /*03a0*/  SEL R11, R4, RZ, P5 ;  /* 0x000000ff040b7207 */ /* 0x004fe40002800000 */
[----:B------:R-:W-:Y:S02]  /*03b0*/  SEL R13, R5, RZ, P5 ;  /* 0x000000ff050d7207 */ /* 0x000fe40002800000 */
[----:B------:R-:W2:Y:S01]  /*03c0*/  LDC.64 R4, c[0x0][0x238] ;  /* 0x00008e00ff047b82 */ /* 0x000ea20000000a00 */
[----:B-----5:R-:W-:Y:S02]  /*03d0*/  SEL R12, R12, RZ, P5 ;  /* 0x000000ff0c0c7207 */ /* 0x020fe40002800000 */
[----:B---3--:R-:W-:Y:S02]  /*03e0*/  SEL R10, R10, RZ, P5 ;  /* 0x000000ff0a0a7207 */ /* 0x008fe40002800000 */
[----:B------:R-:W-:-:S02]  /*03f0*/  FSETP.GT.AND P6, PT, R13, -R12, PT ;  /* 0x8000000c0d00720b */ /* 0x000fc40003fc4000 */
[----:B------:R-:W-:Y:S02]  /*0400*/  FSETP.GT.AND P5, PT, R11, -R10, PT ;  /* 0x8000000a0b00720b */ /* 0x000fe40003fa4000 */
[----:B----4-:R-:W-:Y:S02]  /*0410*/  SEL R14, R9, RZ, P4 ;  /* 0x000000ff090e7207 */ /* 0x010fe40002000000 */
[----:B------:R-:W-:Y:S02]  /*0420*/  SEL R8, R8, RZ, P4 ;  /* 0x000000ff08087207 */ /* 0x000fe40002000000 */
[----:B------:R-:W-:Y:S02]  /*0430*/  SEL R9, R18, RZ, P4 ;  /* 0x000000ff12097207 */ /* 0x000fe40002000000 */
[----:B------:R-:W-:Y:S02]  /*0440*/  SEL R19, R19, RZ, P4 ;  /* 0x000000ff13137207 */ /* 0x000fe40002000000 */
[----:B------:R-:W-:Y:S01]  /*0450*/  ISETP.GE.AND P4, PT, R0, 0x4020, PT ;  /* 0x000040200000780c */ /* 0x000fe20003f86270 */
[----:B-1----:R-:W-:Y:S01]  /*0460*/  FADD R6, R11, R10 ;  /* 0x0000000a0b067221 */ /* 0x002fe20000000000 */
[----:B------:R-:W-:Y:S01]  /*0470*/  FADD R7, R8, R9 ;  /* 0x0000000908077221 */ /* 0x000fe20000000000 */
[----:B------:R-:W-:Y:S01]  /*0480*/  FADD R12, R13, R12 ;  /* 0x0000000c0d0c7221 */ /* 0x000fe20000000000 */
[----:B------:R-:W-:Y:S01]  /*0490*/  FADD R19, R14, R19 ;  /* 0x000000130e137221 */ /* 0x000fe20000000000 */
[----:B------:R-:W-:Y:S01]  /*04a0*/  @!P5 FMUL R6, R6, 0.10000000149011611938 ;  /* 0x3dcccccd0606d820 */ /* 0x000fe20000400000 */
[----:B------:R-:W-:Y:S01]  /*04b0*/  SEL R3, R3, RZ, P2 ;  /* 0x000000ff03037207 */ /* 0x000fe20001000000 */
[----:B------:R-:W-:Y:S01]  /*04c0*/  @!P6 FMUL R12, R12, 0.10000000149011611938 ;  /* 0x3dcccccd0c0ce820 */ /* 0x000fe20000400000 */
[----:B------:R-:W-:-:S02]  /*04d0*/  @P0 FSEL R6, R7, RZ, P3 ;  /* 0x000000ff07060208 */ /* 0x000fc40001800000 */
[----:B------:R-:W-:Y:S02]  /*04e0*/  @P0 FSEL R12, R19, RZ, P3 ;  /* 0x000000ff130c0208 */ /* 0x000fe40001800000 */
[----:B------:R-:W-:Y:S01]  /*04f0*/  SEL R7, R2, RZ, P2 ;  /* 0x000000ff02077207 */ /* 0x000fe20001000000 */
[----:B--2---:R-:W-:Y:S01]  /*0500*/  IMAD.WIDE R4, R0, 0x4, R4 ;  /* 0x0000000400047825 */ /* 0x004fe200078e0204 */
[----:B------:R-:W-:Y:S02]  /*0510*/  SEL R3, R3, R12, !P1 ;  /* 0x0000000c03037207 */ /* 0x000fe40004800000 */
[----:B------:R-:W-:Y:S01]  /*0520*/  SEL R2, R7, R6, !P1 ;  /* 0x0000000607027207 */ /* 0x000fe20004800000 */
[----:B------:R-:W-:Y:S06]  /*0530*/  @P4 EXIT ;  /* 0x000000000000494d */ /* 0x000fec0003800000 */
[----:B------:R-:W-:Y:S01]  /*0540*/  STG.E.64 desc[UR4][R4.64], R2 ;  /* 0x0000000204007986 */ /* 0x000fe2000c101b04 */
[----:B------:R-:W-:Y:S05]  /*0550*/  EXIT ;  /* 0x000000000000794d */ /* 0x000fea0003800000 */
.L_x_0:
[----:B------:R-:W-:-:S00]  /*0560*/  BRA `(.L_x_0) ;  /* 0xfffffffc00fc7947 */ /* 0x000fc0000383ffff */
[----:B------:R-:W-:-:S00]  /*0570*/  NOP ;  /* 0x0000000000007918 */ /* 0x000fc00000000000 */
        /* <DEDUP_REMOVED lines=8> */
.L_x_1:


//--------------------- .nv.constant0.triton_poi_fused_cat_10 --------------------------
	.section	.nv.constant0.triton_poi_fused_cat_10,"a",@progbits
	.sectionflags	@""
	.align	4
.nv.constant0.triton_poi_fused_cat_10:
	.zero		580
